	.headerflags	@"EF_CUDA_TEXMODE_UNIFIED EF_CUDA_64BIT_ADDRESS EF_CUDA_ACCELERATORS EF_CUDA_SM90 EF_CUDA_VIRTUAL_SM(EF_CUDA_SM90)"
	.elftype	@"ET_EXEC"


//--------------------- .nv.info                  --------------------------
	.section	.nv.info,"",@"SHT_CUDA_INFO"
	.align	4


	//----- nvinfo : EIATTR_REGCOUNT
	.align		4
        /*0000*/ 	.byte	0x04, 0x2f
        /*0002*/ 	.short	(.L_1 - .L_0)
	.align		4
.L_0:
        /*0004*/ 	.word	index@(triton_poi_fused_clone_15)
        /*0008*/ 	.word	0x00000018


	//----- nvinfo : EIATTR_MIN_STACK_SIZE
	.align		4
.L_1:
        /*000c*/ 	.byte	0x04, 0x12
        /*000e*/ 	.short	(.L_3 - .L_2)
	.align		4
.L_2:
        /*0010*/ 	.word	index@(triton_poi_fused_clone_15)
        /*0014*/ 	.word	0x00000000


	//----- nvinfo : EIATTR_FRAME_SIZE
	.align		4
.L_3:
        /*0018*/ 	.byte	0x04, 0x11
        /*001a*/ 	.short	(.L_5 - .L_4)
	.align		4
.L_4:
        /*001c*/ 	.word	index@(triton_poi_fused_clone_15)
        /*0020*/ 	.word	0x00000000


	//----- nvinfo : EIATTR_MIN_STACK_SIZE
	.align		4
.L_5:
        /*0024*/ 	.byte	0x04, 0x12
        /*0026*/ 	.short	(.L_7 - .L_6)
	.align		4
.L_6:
        /*0028*/ 	.word	index@(triton_poi_fused_clone_15)
        /*002c*/ 	.word	0x00000000
.L_7:


//--------------------- .nv.info.triton_poi_fused_clone_15 --------------------------
	.section	.nv.info.triton_poi_fused_clone_15,"",@"SHT_CUDA_INFO"
	.sectionflags	@""
	.align	4


	//----- nvinfo : EIATTR_CUDA_API_VERSION
	.align		4
        /*0000*/ 	.byte	0x04, 0x37
        /*0002*/ 	.short	(.L_9 - .L_8)
.L_8:
        /*0004*/ 	.word	0x0000007c


	//----- nvinfo : EIATTR_KPARAM_INFO
	.align		4
.L_9:
        /*0008*/ 	.byte	0x04, 0x17
        /*000a*/ 	.short	(.L_11 - .L_10)
.L_10:
        /*000c*/ 	.word	0x00000000
        /*0010*/ 	.short	0x0007
        /*0012*/ 	.short	0x0034
        /*0014*/ 	.byte	0x00, 0xf0, 0x11, 0x00


	//----- nvinfo : EIATTR_KPARAM_INFO
	.align		4
.L_11:
        /*0018*/ 	.byte	0x04, 0x17
        /*001a*/ 	.short	(.L_13 - .L_12)
.L_12:
        /*001c*/ 	.word	0x00000000
        /*0020*/ 	.short	0x0006
        /*0022*/ 	.short	0x0030
        /*0024*/ 	.byte	0x00, 0xf0, 0x11, 0x00


	//----- nvinfo : EIATTR_KPARAM_INFO
	.align		4
.L_13:
        /*0028*/ 	.byte	0x04, 0x17
        /*002a*/ 	.short	(.L_15 - .L_14)
.L_14:
        /*002c*/ 	.word	0x00000000
        /*0030*/ 	.short	0x0005
        /*0032*/ 	.short	0x0028
        /*0034*/ 	.byte	0x00, 0xf4, 0x21, 0x00


	//----- nvinfo : EIATTR_KPARAM_INFO
	.align		4
.L_15:
        /*0038*/ 	.byte	0x04, 0x17
        /*003a*/ 	.short	(.L_17 - .L_16)
.L_16:
        /*003c*/ 	.word	0x00000000
        /*0040*/ 	.short	0x0004
        /*0042*/ 	.short	0x0020
        /*0044*/ 	.byte	0x00, 0xf4, 0x21, 0x00


	//----- nvinfo : EIATTR_KPARAM_INFO
	.align		4
.L_17:
        /*0048*/ 	.byte	0x04, 0x17
        /*004a*/ 	.short	(.L_19 - .L_18)
.L_18:
        /*004c*/ 	.word	0x00000000
        /*0050*/ 	.short	0x0003
        /*0052*/ 	.short	0x0018
        /*0054*/ 	.byte	0x00, 0xf4, 0x21, 0x00


	//----- nvinfo : EIATTR_KPARAM_INFO
	.align		4
.L_19:
        /*0058*/ 	.byte	0x04, 0x17
        /*005a*/ 	.short	(.L_21 - .L_20)
.L_20:
        /*005c*/ 	.word	0x00000000
        /*0060*/ 	.short	0x0002
        /*0062*/ 	.short	0x0010
        /*0064*/ 	.byte	0x00, 0xf4, 0x21, 0x00


	//----- nvinfo : EIATTR_KPARAM_INFO
	.align		4
.L_21:
        /*0068*/ 	.byte	0x04, 0x17
        /*006a*/ 	.short	(.L_23 - .L_22)
.L_22:
        /*006c*/ 	.word	0x00000000
        /*0070*/ 	.short	0x0001
        /*0072*/ 	.short	0x0008
        /*0074*/ 	.byte	0x00, 0xf4, 0x21, 0x00


	//----- nvinfo : EIATTR_KPARAM_INFO
	.align		4
.L_23:
        /*0078*/ 	.byte	0x04, 0x17
        /*007a*/ 	.short	(.L_25 - .L_24)
.L_24:
        /*007c*/ 	.word	0x00000000
        /*0080*/ 	.short	0x0000
        /*0082*/ 	.short	0x0000
        /*0084*/ 	.byte	0x00, 0xf4, 0x21, 0x00


	//----- nvinfo : EIATTR_SPARSE_MMA_MASK
	.align		4
.L_25:
        /*0088*/ 	.byte	0x03, 0x50
        /*008a*/ 	.short	0x0000


	//----- nvinfo : EIATTR_MAXREG_COUNT
	.align		4
        /*008c*/ 	.byte	0x03, 0x1b
        /*008e*/ 	.short	0x00ff


	//----- nvinfo : EIATTR_EXIT_INSTR_OFFSETS
	.align		4
        /*0090*/ 	.byte	0x04, 0x1c
        /*0092*/ 	.short	(.L_27 - .L_26)


	//   ....[0]....
.L_26:
        /*0094*/ 	.word	0x000005e0


	//   ....[1]....
        /*0098*/ 	.word	0x00000600


	//----- nvinfo : EIATTR_REQNTID
	.align		4
.L_27:
        /*009c*/ 	.byte	0x04, 0x10
        /*009e*/ 	.short	(.L_29 - .L_28)
.L_28:
        /*00a0*/ 	.word	0x00000080
        /*00a4*/ 	.word	0x00000001
        /*00a8*/ 	.word	0x00000001


	//----- nvinfo : EIATTR_CBANK_PARAM_SIZE
	.align		4
.L_29:
        /*00ac*/ 	.byte	0x03, 0x19
        /*00ae*/ 	.short	0x0038


	//----- nvinfo : EIATTR_PARAM_CBANK
	.align		4
        /*00b0*/ 	.byte	0x04, 0x0a
        /*00b2*/ 	.short	(.L_31 - .L_30)
	.align		4
.L_30:
        /*00b4*/ 	.word	index@(.nv.constant0.triton_poi_fused_clone_15)
        /*00b8*/ 	.short	0x0210
        /*00ba*/ 	.short	0x0038


	//----- nvinfo : EIATTR_SW_WAR
	.align		4
.L_31:
        /*00bc*/ 	.byte	0x04, 0x36
        /*00be*/ 	.short	(.L_33 - .L_32)
.L_32:
        /*00c0*/ 	.word	0x00000008
.L_33:


//--------------------- .nv.callgraph             --------------------------
	.section	.nv.callgraph,"",@"SHT_CUDA_CALLGRAPH"
	.align	4
	.sectionentsize	8
	.align		4
        /*0000*/ 	.word	0x00000000
	.align		4
        /*0004*/ 	.word	0xffffffff
	.align		4
        /*0008*/ 	.word	0x00000000
	.align		4
        /*000c*/ 	.word	0xfffffffe
	.align		4
        /*0010*/ 	.word	0x00000000
	.align		4
        /*0014*/ 	.word	0xfffffffd
	.align		4
        /*0018*/ 	.word	0x00000000
	.align		4
        /*001c*/ 	.word	0xfffffffc


//--------------------- .text.triton_poi_fused_clone_15 --------------------------
	.section	.text.triton_poi_fused_clone_15,"ax",@progbits
	.sectionflags	@"SHF_BARRIERS=1"
	.align	128
        .global         triton_poi_fused_clone_15
        .type           triton_poi_fused_clone_15,@function
        .size           triton_poi_fused_clone_15,(.L_x_1 - triton_poi_fused_clone_15)
        .other          triton_poi_fused_clone_15,@"STO_CUDA_ENTRY STV_DEFAULT"
triton_poi_fused_clone_15:
.text.triton_poi_fused_clone_15:
[----:B------:R-:W0:Y:S02]  /*0000*/  LDC R1, c[0x0][0x28] ;  /* 0x00000a00ff017b82 */ /* 0x000e240000000800 */
[----:B------:R-:W1:Y:S01]  /*0010*/  S2R R0, SR_TID.X ;  /* 0x0000000000007919 */ /* 0x000e620000002100 */
[----:B------:R-:W2:Y:S01]  /*0020*/  S2UR UR4, SR_CTAID.Y ;  /* 0x00000000000479c3 */ /* 0x000ea20000002600 */
[----:B------:R-:W-:-:S07]  /*0030*/  ULDC.64 UR8, c[0x0][0x208] ;  /* 0x0000820000087ab9 */ /* 0x000fce0000000a00 */
[----:B------:R-:W3:Y:S08]  /*0040*/  S2UR UR5, SR_CTAID.X ;  /* 0x00000000000579c3 */ /* 0x000ef00000002500 */
[----:B------:R-:W4:Y:S01]  /*0050*/  S2UR UR7, SR_CgaCtaId ;  /* 0x00000000000779c3 */ /* 0x000f220000008800 */
[----:B--2---:R-:W-:-:S07]  /*0060*/  USHF.L.U32 UR4, UR4, 0x4, URZ ;  /* 0x0000000404047899 */ /* 0x004fce000800063f */
[----:B------:R-:W2:Y:S01]  /*0070*/  LDC.64 R14, c[0x0][0x218] ;  /* 0x00008600ff0e7b82 */ /* 0x000ea20000000a00 */
[----:B-1----:R-:W-:Y:S01]  /*0080*/  IMAD.SHL.U32 R9, R0, 0x2, RZ ;  /* 0x0000000200097824 */ /* 0x002fe200078e00ff */
[----:B------:R-:W-:Y:S01]  /*0090*/  SHF.R.U32.HI R6, RZ, 0x3, R0 ;  /* 0x00000003ff067819 */ /* 0x000fe20000011600 */
[----:B---3--:R-:W-:-:S03]  /*00a0*/  USHF.L.U32 UR5, UR5, 0x4, URZ ;  /* 0x0000000405057899 */ /* 0x008fc6000800063f */
[----:B------:R-:W-:Y:S02]  /*00b0*/  LOP3.LUT R9, R9, 0xe, RZ, 0xc0, !PT ;  /* 0x0000000e09097812 */ /* 0x000fe400078ec0ff */
[----:B------:R-:W-:Y:S02]  /*00c0*/  SGXT.U32 R6, R6, 0x4 ;  /* 0x000000040606781a */ /* 0x000fe40000000000 */
[----:B------:R-:W-:Y:S02]  /*00d0*/  LOP3.LUT R4, R9, UR4, RZ, 0xfc, !PT ;  /* 0x0000000409047c12 */ /* 0x000fe4000f8efcff */
[----:B------:R-:W-:Y:S02]  /*00e0*/  LOP3.LUT R5, R6, UR5, RZ, 0xfc, !PT ;  /* 0x0000000506057c12 */ /* 0x000fe4000f8efcff */
[----:B------:R-:W-:Y:S02]  /*00f0*/  SHF.R.S32.HI R3, RZ, 0x1f, R4 ;  /* 0x0000001fff037819 */ /* 0x000fe40000011404 */
[----:B------:R-:W-:-:S02]  /*0100*/  SHF.R.S32.HI R8, RZ, 0x1f, R5 ;  /* 0x0000001fff087819 */ /* 0x000fc40000011405 */
[----:B------:R-:W-:Y:S02]  /*0110*/  LEA.HI R7, R3, R4, RZ, 0x2 ;  /* 0x0000000403077211 */ /* 0x000fe400078f10ff */
[----:B------:R-:W1:Y:S01]  /*0120*/  LDC.64 R2, c[0x0][0x210] ;  /* 0x00008400ff027b82 */ /* 0x000e620000000a00 */
[----:B------:R-:W-:Y:S02]  /*0130*/  LEA.HI R8, R8, R5, RZ, 0x2 ;  /* 0x0000000508087211 */ /* 0x000fe400078f10ff */
[C---:B------:R-:W-:Y:S01]  /*0140*/  IMAD.SHL.U32 R11, R7.reuse, 0x4, RZ ;  /* 0x00000004070b7824 */ /* 0x040fe200078e00ff */
[----:B------:R-:W-:Y:S02]  /*0150*/  LOP3.LUT R7, R7, 0xfffffffc, RZ, 0xc0, !PT ;  /* 0xfffffffc07077812 */ /* 0x000fe400078ec0ff */
[C---:B------:R-:W-:Y:S01]  /*0160*/  LOP3.LUT R10, R8.reuse, 0x3ffffffc, RZ, 0xc0, !PT ;  /* 0x3ffffffc080a7812 */ /* 0x040fe200078ec0ff */
[----:B------:R-:W-:Y:S01]  /*0170*/  IMAD.SHL.U32 R8, R8, 0x10, RZ ;  /* 0x0000001008087824 */ /* 0x000fe200078e00ff */
[----:B------:R-:W-:-:S03]  /*0180*/  LOP3.LUT R11, R11, 0xfffffff0, RZ, 0xc0, !PT ;  /* 0xfffffff00b0b7812 */ /* 0x000fc600078ec0ff */
[----:B------:R-:W-:Y:S01]  /*0190*/  IMAD.IADD R10, R5, 0x1, -R10 ;  /* 0x00000001050a7824 */ /* 0x000fe200078e0a0a */
[----:B------:R-:W-:Y:S02]  /*01a0*/  IADD3 R7, R11, R4, -R7 ;  /* 0x000000040b077210 */ /* 0x000fe40007ffe807 */
[----:B------:R-:W-:Y:S02]  /*01b0*/  VIMNMX R4, R4, R5, !PT ;  /* 0x0000000504047248 */ /* 0x000fe40007fe0100 */
[----:B------:R-:W-:Y:S01]  /*01c0*/  LOP3.LUT R8, R8, 0xffffffc0, RZ, 0xc0, !PT ;  /* 0xffffffc008087812 */ /* 0x000fe200078ec0ff */
[----:B------:R-:W-:Y:S01]  /*01d0*/  IMAD R7, R10, 0x4, R7 ;  /* 0x000000040a077824 */ /* 0x000fe200078e0207 */
[----:B------:R-:W-:Y:S02]  /*01e0*/  ISETP.GE.AND P0, PT, R4, 0x10, PT ;  /* 0x000000100400780c */ /* 0x000fe40003f06270 */
[----:B------:R-:W-:Y:S01]  /*01f0*/  CS2R R10, SRZ ;  /* 0x00000000000a7805 */ /* 0x000fe2000001ff00 */
[----:B------:R-:W-:Y:S01]  /*0200*/  UMOV UR6, 0x400 ;  /* 0x0000040000067882 */ /* 0x000fe20000000000 */
[----:B------:R-:W-:Y:S01]  /*0210*/  IMAD.IADD R7, R8, 0x1, R7 ;  /* 0x0000000108077824 */ /* 0x000fe200078e0207 */
[----:B------:R-:W-:Y:S01]  /*0220*/  LOP3.LUT R9, R9, UR5, RZ, 0xfc, !PT ;  /* 0x0000000509097c12 */ /* 0x000fe2000f8efcff */
[----:B------:R-:W3:Y:S02]  /*0230*/  LDC.64 R4, c[0x0][0x230] ;  /* 0x00008c00ff047b82 */ /* 0x000ee40000000a00 */
[----:B-1----:R-:W-:-:S05]  /*0240*/  IMAD.WIDE R12, R7, 0x4, R2 ;  /* 0x00000004070c7825 */ /* 0x002fca00078e0202 */
[----:B------:R1:W5:Y:S01]  /*0250*/  @!P0 LDG.E.64 R10, desc[UR8][R12.64] ;  /* 0x000000080c0a8981 */ /* 0x000362000c1e1b00 */
[----:B------:R-:W-:Y:S01]  /*0260*/  IMAD.SHL.U32 R7, R0, 0x20, RZ ;  /* 0x0000002000077824 */ /* 0x000fe200078e00ff */
[----:B----4-:R-:W-:Y:S01]  /*0270*/  UPRMT UR6, UR7, 0x654, UR6 ;  /* 0x0000065407067896 */ /* 0x010fe20008000006 */
[----:B------:R-:W-:Y:S01]  /*0280*/  LOP3.LUT R8, R6, UR4, RZ, 0xfc, !PT ;  /* 0x0000000406087c12 */ /* 0x000fe2000f8efcff */
[----:B------:R-:W4:Y:S01]  /*0290*/  LDC.64 R2, c[0x0][0x228] ;  /* 0x00008a00ff027b82 */ /* 0x000f220000000a00 */
[----:B------:R-:W-:Y:S02]  /*02a0*/  ISETP.GE.AND P0, PT, R9, 0x10, PT ;  /* 0x000000100900780c */ /* 0x000fe40003f06270 */
[----:B------:R-:W-:Y:S02]  /*02b0*/  LOP3.LUT R17, R7, 0xe0, RZ, 0xc0, !PT ;  /* 0x000000e007117812 */ /* 0x000fe400078ec0ff */
[----:B------:R-:W-:Y:S02]  /*02c0*/  SHF.R.S32.HI R7, RZ, 0x1f, R8 ;  /* 0x0000001fff077819 */ /* 0x000fe40000011408 */
[C---:B------:R-:W-:Y:S01]  /*02d0*/  LOP3.LUT R18, R17.reuse, R6, RZ, 0xfc, !PT ;  /* 0x0000000611127212 */ /* 0x040fe200078efcff */
[----:B-1----:R-:W1:Y:S01]  /*02e0*/  LDC.64 R12, c[0x0][0x220] ;  /* 0x00008800ff0c7b82 */ /* 0x002e620000000a00 */
[----:B------:R-:W-:-:S02]  /*02f0*/  LEA.HI R19, R17, UR6, RZ, 0x1e ;  /* 0x0000000611137c11 */ /* 0x000fc4000f8ff0ff */
[----:B------:R-:W-:Y:S02]  /*0300*/  LOP3.LUT R17, R17, 0x10, RZ, 0xfc, !PT ;  /* 0x0000001011117812 */ /* 0x000fe400078efcff */
[----:B------:R-:W-:Y:S01]  /*0310*/  SHF.R.S32.HI R6, RZ, 0x1f, R9 ;  /* 0x0000001fff067819 */ /* 0x000fe20000011409 */
[----:B------:R-:W-:Y:S01]  /*0320*/  IMAD R21, R18, 0x4, R19 ;  /* 0x0000000412157824 */ /* 0x000fe200078e0213 */
[----:B------:R-:W-:Y:S02]  /*0330*/  LEA.HI R17, R17, UR6, RZ, 0x1e ;  /* 0x0000000611117c11 */ /* 0x000fe4000f8ff0ff */
[----:B------:R-:W-:Y:S02]  /*0340*/  LEA.HI R7, R7, R8, RZ, 0x2 ;  /* 0x0000000807077211 */ /* 0x000fe400078f10ff */
[----:B------:R-:W-:Y:S01]  /*0350*/  LEA.HI R6, R6, R9, RZ, 0x2 ;  /* 0x0000000906067211 */ /* 0x000fe200078f10ff */
[----:B------:R-:W-:Y:S01]  /*0360*/  IMAD R20, R18, 0x4, R17 ;  /* 0x0000000412147824 */ /* 0x000fe200078e0211 */
[----:B------:R-:W-:-:S02]  /*0370*/  LOP3.LUT R16, R7, 0xfffffffc, RZ, 0xc0, !PT ;  /* 0xfffffffc07107812 */ /* 0x000fc400078ec0ff */
[C---:B------:R-:W-:Y:S01]  /*0380*/  LOP3.LUT R7, R6.reuse, 0xfffffffc, RZ, 0xc0, !PT ;  /* 0xfffffffc06077812 */ /* 0x040fe200078ec0ff */
[----:B------:R-:W-:Y:S01]  /*0390*/  IMAD.SHL.U32 R6, R6, 0x4, RZ ;  /* 0x0000000406067824 */ /* 0x000fe200078e00ff */
[----:B------:R-:W-:Y:S02]  /*03a0*/  ISETP.LT.AND P0, PT, R8, 0x10, !P0 ;  /* 0x000000100800780c */ /* 0x000fe40004701270 */
[----:B------:R-:W-:Y:S02]  /*03b0*/  IADD3 R7, R16, R9, -R7 ;  /* 0x0000000910077210 */ /* 0x000fe40007ffe807 */
[----:B------:R-:W-:Y:S02]  /*03c0*/  LOP3.LUT R6, R6, 0xfffffff0, RZ, 0xc0, !PT ;  /* 0xfffffff006067812 */ /* 0x000fe400078ec0ff */
[----:B------:R-:W-:-:S03]  /*03d0*/  ISETP.GE.AND P1, PT, R8, 0x10, PT ;  /* 0x000000100800780c */ /* 0x000fc60003f26270 */
[----:B------:R-:W-:Y:S01]  /*03e0*/  IMAD.IADD R17, R7, 0x1, R6 ;  /* 0x0000000107117824 */ /* 0x000fe200078e0206 */
[----:B------:R-:W-:-:S03]  /*03f0*/  CS2R R6, SRZ ;  /* 0x0000000000067805 */ /* 0x000fc6000001ff00 */
[----:B--2---:R-:W-:Y:S01]  /*0400*/  IMAD.WIDE R18, R17, 0x4, R14 ;  /* 0x0000000411127825 */ /* 0x004fe200078e020e */
[----:B------:R-:W-:-:S03]  /*0410*/  CS2R R14, SRZ ;  /* 0x00000000000e7805 */ /* 0x000fc6000001ff00 */
[----:B-1----:R-:W-:-:S04]  /*0420*/  IMAD.WIDE R12, R17, 0x4, R12 ;  /* 0x00000004110c7825 */ /* 0x002fc800078e020c */
[----:B------:R-:W-:-:S04]  /*0430*/  IMAD.IADD R17, R8, 0x1, -R16 ;  /* 0x0000000108117824 */ /* 0x000fc800078e0a10 */
[C---:B---3--:R-:W-:Y:S01]  /*0440*/  IMAD.WIDE R4, R17.reuse, 0x4, R4 ;  /* 0x0000000411047825 */ /* 0x048fe200078e0204 */
[----:B-----5:R-:W-:Y:S04]  /*0450*/  STS [R21], R10 ;  /* 0x0000000a15007388 */ /* 0x020fe80000000800 */
[----:B------:R4:W-:Y:S01]  /*0460*/  STS [R20+0x40], R11 ;  /* 0x0000400b14007388 */ /* 0x0009e20000000800 */
[----:B------:R-:W-:Y:S01]  /*0470*/  BAR.SYNC.DEFER_BLOCKING 0x0 ;  /* 0x0000000000007b1d */ /* 0x000fe20000010000 */
[----:B----4-:R-:W-:Y:S01]  /*0480*/  IMAD.WIDE R10, R17, 0x4, R2 ;  /* 0x00000004110a7825 */ /* 0x010fe200078e0202 */
[----:B------:R-:W-:-:S04]  /*0490*/  CS2R R2, SRZ ;  /* 0x0000000000027805 */ /* 0x000fc8000001ff00 */
[----:B------:R-:W2:Y:S04]  /*04a0*/  @P0 LDG.E.EL.64 R6, desc[UR8][R18.64] ;  /* 0x0000000812060981 */ /* 0x000ea8000c2e1b00 */
[----:B------:R-:W3:Y:S04]  /*04b0*/  @P0 LDG.E.EL.64 R14, desc[UR8][R12.64] ;  /* 0x000000080c0e0981 */ /* 0x000ee8000c2e1b00 */
[----:B------:R-:W4:Y:S04]  /*04c0*/  @!P1 LDG.E.EL R3, desc[UR8][R10.64] ;  /* 0x000000080a039981 */ /* 0x000f28000c2e1900 */
[----:B------:R1:W4:Y:S01]  /*04d0*/  @!P1 LDG.E.EL R2, desc[UR8][R4.64] ;  /* 0x0000000804029981 */ /* 0x000322000c2e1900 */
[----:B------:R-:W-:Y:S01]  /*04e0*/  SHF.R.U32.HI R16, RZ, 0x1, R0 ;  /* 0x00000001ff107819 */ /* 0x000fe20000011600 */
[----:B------:R-:W-:-:S03]  /*04f0*/  IMAD.SHL.U32 R0, R0, 0x8, RZ ;  /* 0x0000000800007824 */ /* 0x000fc600078e00ff */
[----:B------:R-:W-:Y:S02]  /*0500*/  LOP3.LUT R16, R16, 0x3c, RZ, 0xc0, !PT ;  /* 0x0000003c10107812 */ /* 0x000fe400078ec0ff */
[----:B------:R-:W-:Y:S01]  /*0510*/  LOP3.LUT R17, R0, 0x3f8, RZ, 0xc0, !PT ;  /* 0x000003f800117812 */ /* 0x000fe200078ec0ff */
[----:B-1----:R-:W-:-:S03]  /*0520*/  IMAD R5, R8, 0x10, R9 ;  /* 0x0000001008057824 */ /* 0x002fc600078e0209 */
[----:B------:R-:W-:Y:S02]  /*0530*/  IADD3 R0, R17, UR6, R16 ;  /* 0x0000000611007c10 */ /* 0x000fe4000fffe010 */
[----:B------:R-:W1:Y:S03]  /*0540*/  LDC.64 R16, c[0x0][0x238] ;  /* 0x00008e00ff107b82 */ /* 0x000e660000000a00 */
[----:B------:R-:W2:Y:S04]  /*0550*/  LDS R19, [R0] ;  /* 0x0000000000137984 */ /* 0x000ea80000000800 */
[----:B------:R-:W5:Y:S01]  /*0560*/  LDS R18, [R0+0x4] ;  /* 0x0000040000127984 */ /* 0x000f620000000800 */
[----:B-1----:R-:W-:-:S04]  /*0570*/  IMAD.WIDE R4, R5, 0x4, R16 ;  /* 0x0000000405047825 */ /* 0x002fc800078e0210 */
[----:B--2---:R-:W-:Y:S01]  /*0580*/  FADD R19, R19, -R6 ;  /* 0x8000000613137221 */ /* 0x004fe20000000000 */
[----:B-----5:R-:W-:-:S03]  /*0590*/  FADD R18, R18, -R7 ;  /* 0x8000000712127221 */ /* 0x020fc60000000000 */
[----:B---3--:R-:W-:Y:S01]  /*05a0*/  FMUL R19, R19, R14 ;  /* 0x0000000e13137220 */ /* 0x008fe20000400000 */
[----:B------:R-:W-:-:S03]  /*05b0*/  FMUL R15, R18, R15 ;  /* 0x0000000f120f7220 */ /* 0x000fc60000400000 */
[-CC-:B----4-:R-:W-:Y:S01]  /*05c0*/  FFMA R14, R19, R3.reuse, R2.reuse ;  /* 0x00000003130e7223 */ /* 0x190fe20000000002 */
[----:B------:R-:W-:Y:S01]  /*05d0*/  FFMA R15, R15, R3, R2 ;  /* 0x000000030f0f7223 */ /* 0x000fe20000000002 */
[----:B------:R-:W-:Y:S06]  /*05e0*/  @!P0 EXIT ;  /* 0x000000000000894d */ /* 0x000fec0003800000 */
[----:B------:R-:W-:Y:S01]  /*05f0*/  STG.E.64 desc[UR8][R4.64], R14 ;  /* 0x0000000e04007986 */ /* 0x000fe2000c101b08 */
[----:B------:R-:W-:Y:S05]  /*0600*/  EXIT ;  /* 0x000000000000794d */ /* 0x000fea0003800000 */
.L_x_0:
[----:B------:R-:W-:-:S00]  /*0610*/  BRA `(.L_x_0) ;  /* 0xfffffffc00fc7947 */ /* 0x000fc0000383ffff */
[----:B------:R-:W-:-:S00]  /*0620*/  NOP ;  /* 0x0000000000007918 */ /* 0x000fc00000000000 */
        /* <DEDUP_REMOVED lines=13> */
.L_x_1:


//--------------------- .nv.shared.triton_poi_fused_clone_15 --------------------------
	.section	.nv.shared.triton_poi_fused_clone_15,"aw",@nobits
	.sectionflags	@""
	.align	16
	.zero		1024


//--------------------- .nv.constant0.triton_poi_fused_clone_15 --------------------------
	.section	.nv.constant0.triton_poi_fused_clone_15,"a",@progbits
	.sectionflags	@""
	.align	4
.nv.constant0.triton_poi_fused_clone_15:
	.zero		584
